	.headerflags	@"EF_CUDA_TEXMODE_UNIFIED EF_CUDA_64BIT_ADDRESS EF_CUDA_SM89 EF_CUDA_VIRTUAL_SM(EF_CUDA_SM89)"
	.elftype	@"ET_EXEC"


//--------------------- .nv.info                  --------------------------
	.section	.nv.info,"",@"SHT_CUDA_INFO"
	.align	4


	//----- nvinfo : EIATTR_REGCOUNT
	.align		4
        /*0000*/ 	.byte	0x04, 0x2f
        /*0002*/ 	.short	(.L_1 - .L_0)
	.align		4
.L_0:
        /*0004*/ 	.word	index@(_rms_norm_backward_kernel)
        /*0008*/ 	.word	0x0000003f


	//----- nvinfo : EIATTR_MIN_STACK_SIZE
	.align		4
.L_1:
        /*000c*/ 	.byte	0x04, 0x12
        /*000e*/ 	.short	(.L_3 - .L_2)
	.align		4
.L_2:
        /*0010*/ 	.word	index@(_rms_norm_backward_kernel)
        /*0014*/ 	.word	0x00000000


	//----- nvinfo : EIATTR_FRAME_SIZE
	.align		4
.L_3:
        /*0018*/ 	.byte	0x04, 0x11
        /*001a*/ 	.short	(.L_5 - .L_4)
	.align		4
.L_4:
        /*001c*/ 	.word	index@(_rms_norm_backward_kernel)
        /*0020*/ 	.word	0x00000000


	//----- nvinfo : EIATTR_MIN_STACK_SIZE
	.align		4
.L_5:
        /*0024*/ 	.byte	0x04, 0x12
        /*0026*/ 	.short	(.L_7 - .L_6)
	.align		4
.L_6:
        /*0028*/ 	.word	index@(_rms_norm_backward_kernel)
        /*002c*/ 	.word	0x00000000
.L_7:


//--------------------- .nv.info._rms_norm_backward_kernel --------------------------
	.section	.nv.info._rms_norm_backward_kernel,"",@"SHT_CUDA_INFO"
	.sectionflags	@""
	.align	4


	//----- nvinfo : EIATTR_CUDA_API_VERSION
	.align		4
        /*0000*/ 	.byte	0x04, 0x37
        /*0002*/ 	.short	(.L_9 - .L_8)
.L_8:
        /*0004*/ 	.word	0x0000007c


	//----- nvinfo : EIATTR_PARAM_CBANK
	.align		4
.L_9:
        /*0008*/ 	.byte	0x04, 0x0a
        /*000a*/ 	.short	(.L_11 - .L_10)
	.align		4
.L_10:
        /*000c*/ 	.word	index@(.nv.constant0._rms_norm_backward_kernel)
        /*0010*/ 	.short	0x0160
        /*0012*/ 	.short	0x0058


	//----- nvinfo : EIATTR_CBANK_PARAM_SIZE
	.align		4
.L_11:
        /*0014*/ 	.byte	0x03, 0x19
        /*0016*/ 	.short	0x0058


	//----- nvinfo : EIATTR_KPARAM_INFO
	.align		4
        /*0018*/ 	.byte	0x04, 0x17
        /*001a*/ 	.short	(.L_13 - .L_12)
.L_12:
        /*001c*/ 	.word	0x00000000
        /*0020*/ 	.short	0x000c
        /*0022*/ 	.short	0x0054
        /*0024*/ 	.byte	0x00, 0xf0, 0x11, 0x00


	//----- nvinfo : EIATTR_KPARAM_INFO
	.align		4
.L_13:
        /*0028*/ 	.byte	0x04, 0x17
        /*002a*/ 	.short	(.L_15 - .L_14)
.L_14:
        /*002c*/ 	.word	0x00000000
        /*0030*/ 	.short	0x000b
        /*0032*/ 	.short	0x0050
        /*0034*/ 	.byte	0x00, 0xf0, 0x11, 0x00


	//----- nvinfo : EIATTR_KPARAM_INFO
	.align		4
.L_15:
        /*0038*/ 	.byte	0x04, 0x17
        /*003a*/ 	.short	(.L_17 - .L_16)
.L_16:
        /*003c*/ 	.word	0x00000000
        /*0040*/ 	.short	0x000a
        /*0042*/ 	.short	0x004c
        /*0044*/ 	.byte	0x00, 0xf0, 0x11, 0x00


	//----- nvinfo : EIATTR_KPARAM_INFO
	.align		4
.L_17:
        /*0048*/ 	.byte	0x04, 0x17
        /*004a*/ 	.short	(.L_19 - .L_18)
.L_18:
        /*004c*/ 	.word	0x00000000
        /*0050*/ 	.short	0x0009
        /*0052*/ 	.short	0x0048
        /*0054*/ 	.byte	0x00, 0xf0, 0x11, 0x00


	//----- nvinfo : EIATTR_KPARAM_INFO
	.align		4
.L_19:
        /*0058*/ 	.byte	0x04, 0x17
        /*005a*/ 	.short	(.L_21 - .L_20)
.L_20:
        /*005c*/ 	.word	0x00000000
        /*0060*/ 	.short	0x0008
        /*0062*/ 	.short	0x0040
        /*0064*/ 	.byte	0x00, 0xf4, 0x21, 0x00


	//----- nvinfo : EIATTR_KPARAM_INFO
	.align		4
.L_21:
        /*0068*/ 	.byte	0x04, 0x17
        /*006a*/ 	.short	(.L_23 - .L_22)
.L_22:
        /*006c*/ 	.word	0x00000000
        /*0070*/ 	.short	0x0007
        /*0072*/ 	.short	0x0038
        /*0074*/ 	.byte	0x00, 0xf4, 0x21, 0x00


	//----- nvinfo : EIATTR_KPARAM_INFO
	.align		4
.L_23:
        /*0078*/ 	.byte	0x04, 0x17
        /*007a*/ 	.short	(.L_25 - .L_24)
.L_24:
        /*007c*/ 	.word	0x00000000
        /*0080*/ 	.short	0x0006
        /*0082*/ 	.short	0x0030
        /*0084*/ 	.byte	0x00, 0xf4, 0x21, 0x00


	//----- nvinfo : EIATTR_KPARAM_INFO
	.align		4
.L_25:
        /*0088*/ 	.byte	0x04, 0x17
        /*008a*/ 	.short	(.L_27 - .L_26)
.L_26:
        /*008c*/ 	.word	0x00000000
        /*0090*/ 	.short	0x0005
        /*0092*/ 	.short	0x0028
        /*0094*/ 	.byte	0x00, 0xf0, 0x11, 0x00


	//----- nvinfo : EIATTR_KPARAM_INFO
	.align		4
.L_27:
        /*0098*/ 	.byte	0x04, 0x17
        /*009a*/ 	.short	(.L_29 - .L_28)
.L_28:
        /*009c*/ 	.word	0x00000000
        /*00a0*/ 	.short	0x0004
        /*00a2*/ 	.short	0x0020
        /*00a4*/ 	.byte	0x00, 0xf4, 0x21, 0x00


	//----- nvinfo : EIATTR_KPARAM_INFO
	.align		4
.L_29:
        /*00a8*/ 	.byte	0x04, 0x17
        /*00aa*/ 	.short	(.L_31 - .L_30)
.L_30:
        /*00ac*/ 	.word	0x00000000
        /*00b0*/ 	.short	0x0003
        /*00b2*/ 	.short	0x0018
        /*00b4*/ 	.byte	0x00, 0xf0, 0x11, 0x00


	//----- nvinfo : EIATTR_KPARAM_INFO
	.align		4
.L_31:
        /*00b8*/ 	.byte	0x04, 0x17
        /*00ba*/ 	.short	(.L_33 - .L_32)
.L_32:
        /*00bc*/ 	.word	0x00000000
        /*00c0*/ 	.short	0x0002
        /*00c2*/ 	.short	0x0010
        /*00c4*/ 	.byte	0x00, 0xf4, 0x21, 0x00


	//----- nvinfo : EIATTR_KPARAM_INFO
	.align		4
.L_33:
        /*00c8*/ 	.byte	0x04, 0x17
        /*00ca*/ 	.short	(.L_35 - .L_34)
.L_34:
        /*00cc*/ 	.word	0x00000000
        /*00d0*/ 	.short	0x0001
        /*00d2*/ 	.short	0x0008
        /*00d4*/ 	.byte	0x00, 0xf0, 0x11, 0x00


	//----- nvinfo : EIATTR_KPARAM_INFO
	.align		4
.L_35:
        /*00d8*/ 	.byte	0x04, 0x17
        /*00da*/ 	.short	(.L_37 - .L_36)
.L_36:
        /*00dc*/ 	.word	0x00000000
        /*00e0*/ 	.short	0x0000
        /*00e2*/ 	.short	0x0000
        /*00e4*/ 	.byte	0x00, 0xf4, 0x21, 0x00


	//----- nvinfo : EIATTR_MAXREG_COUNT
	.align		4
.L_37:
        /*00e8*/ 	.byte	0x03, 0x1b
        /*00ea*/ 	.short	0x00ff


	//----- nvinfo : EIATTR_COOP_GROUP_MASK_REGIDS
	.align		4
        /*00ec*/ 	.byte	0x04, 0x29
        /*00ee*/ 	.short	(.L_39 - .L_38)


	//   ....[0]....
.L_38:
        /*00f0*/ 	.word	0xffffffff


	//   ....[1]....
        /*00f4*/ 	.word	0xffffffff


	//   ....[2]....
        /*00f8*/ 	.word	0xffffffff


	//   ....[3]....
        /*00fc*/ 	.word	0xffffffff


	//   ....[4]....
        /*0100*/ 	.word	0xffffffff


	//   ....[5]....
        /*0104*/ 	.word	0xffffffff


	//   ....[6]....
        /*0108*/ 	.word	0xffffffff


	//   ....[7]....
        /*010c*/ 	.word	0xffffffff


	//----- nvinfo : EIATTR_COOP_GROUP_INSTR_OFFSETS
	.align		4
.L_39:
        /*0110*/ 	.byte	0x04, 0x28
        /*0112*/ 	.short	(.L_41 - .L_40)


	//   ....[0]....
.L_40:
        /*0114*/ 	.word	0x000008c0


	//   ....[1]....
        /*0118*/ 	.word	0x00000920


	//   ....[2]....
        /*011c*/ 	.word	0x00000940


	//   ....[3]....
        /*0120*/ 	.word	0x00000960


	//   ....[4]....
        /*0124*/ 	.word	0x00000980


	//   ....[5]....
        /*0128*/ 	.word	0x000009f0


	//   ....[6]....
        /*012c*/ 	.word	0x00000a10


	//   ....[7]....
        /*0130*/ 	.word	0x00000a40


	//----- nvinfo : EIATTR_EXIT_INSTR_OFFSETS
	.align		4
.L_41:
        /*0134*/ 	.byte	0x04, 0x1c
        /*0136*/ 	.short	(.L_43 - .L_42)


	//   ....[0]....
.L_42:
        /*0138*/ 	.word	0x00001100


	//   ....[1]....
        /*013c*/ 	.word	0x00001130


	//----- nvinfo : EIATTR_REQNTID
	.align		4
.L_43:
        /*0140*/ 	.byte	0x04, 0x10
        /*0142*/ 	.short	(.L_45 - .L_44)
.L_44:
        /*0144*/ 	.word	0x00000100
        /*0148*/ 	.word	0x00000001
        /*014c*/ 	.word	0x00000001
.L_45:


//--------------------- .nv.callgraph             --------------------------
	.section	.nv.callgraph,"",@"SHT_CUDA_CALLGRAPH"
	.align	4
	.sectionentsize	8
	.align		4
        /*0000*/ 	.word	0x00000000
	.align		4
        /*0004*/ 	.word	0xffffffff
	.align		4
        /*0008*/ 	.word	0x00000000
	.align		4
        /*000c*/ 	.word	0xfffffffe
	.align		4
        /*0010*/ 	.word	0x00000000
	.align		4
        /*0014*/ 	.word	0xfffffffd
	.align		4
        /*0018*/ 	.word	0x00000000
	.align		4
        /*001c*/ 	.word	0xfffffffc


//--------------------- .nv.rel.action            --------------------------
	.section	.nv.rel.action,"",@"SHT_CUDA_RELOCINFO"
	.align	8
	.sectionentsize	8
        /*0000*/ 	.byte	0x73, 0x00, 0x00, 0x00, 0x00, 0x00, 0x00, 0x00, 0x00, 0x00, 0x00, 0x11, 0x25, 0x00, 0x05, 0x36


//--------------------- .nv.constant0._rms_norm_backward_kernel --------------------------
	.section	.nv.constant0._rms_norm_backward_kernel,"a",@progbits
	.sectionflags	@""
	.align	4
.nv.constant0._rms_norm_backward_kernel:
	.zero		440


//--------------------- .text._rms_norm_backward_kernel --------------------------
	.section	.text._rms_norm_backward_kernel,"ax",@progbits
	.sectionflags	@"SHF_BARRIERS=1"
	.sectioninfo	@"SHI_REGISTERS=63"
	.align	128
        .global         _rms_norm_backward_kernel
        .type           _rms_norm_backward_kernel,@function
        .size           _rms_norm_backward_kernel,(.L_x_3 - _rms_norm_backward_kernel)
        .other          _rms_norm_backward_kernel,@"STO_CUDA_ENTRY STV_DEFAULT"
_rms_norm_backward_kernel:
.text._rms_norm_backward_kernel:
[----:B------:R-:W-:Y:S02]  /*0000*/  MOV R1, c[0x0][0x28] ;  /* 0x00000a0000017a02 */ /* 0x000fe40000000f00 */
[----:B------:R-:W0:Y:S01]  /*0010*/  S2R R3, SR_TID.X ;  /* 0x0000000000037919 */ /* 0x000e220000002100 */
[----:B------:R-:W-:Y:S01]  /*0020*/  IMAD.MOV.U32 R7, RZ, RZ, 0x2 ;  /* 0x00000002ff077424 */ /* 0x000fe200078e00ff */
[----:B------:R-:W-:Y:S01]  /*0030*/  CS2R R8, SRZ ;  /* 0x0000000000087805 */ /* 0x000fe2000001ff00 */
[----:B------:R-:W-:Y:S01]  /*0040*/  CS2R R10, SRZ ;  /* 0x00000000000a7805 */ /* 0x000fe2000001ff00 */
[----:B------:R-:W-:Y:S01]  /*0050*/  ULDC.64 UR4, c[0x0][0x118] ;  /* 0x0000460000047ab9 */ /* 0x000fe20000000a00 */
[----:B0-----:R-:W-:-:S04]  /*0060*/  SHF.L.U32 R0, R3, 0x3, RZ ;  /* 0x0000000303007819 */ /* 0x001fc800000006ff */
[----:B------:R-:W-:-:S04]  /*0070*/  LOP3.LUT R0, R0, 0x7f8, RZ, 0xc0, !PT ;  /* 0x000007f800007812 */ /* 0x000fc800078ec0ff */
[C---:B------:R-:W-:Y:S01]  /*0080*/  ISETP.GE.AND P1, PT, R0.reuse, c[0x0][0x1b0], PT ;  /* 0x00006c0000007a0c */ /* 0x040fe20003f26270 */
[----:B------:R-:W-:-:S12]  /*0090*/  IMAD.WIDE.U32 R6, R0, R7, c[0x0][0x190] ;  /* 0x0000640000067625 */ /* 0x000fd800078e0007 */
[----:B------:R-:W2:Y:S01]  /*00a0*/  @!P1 LDG.E.128 R8, [R6.64] ;  /* 0x0000000406089981 */ /* 0x000ea2000c1e1d00 */
[----:B------:R-:W-:Y:S01]  /*00b0*/  CS2R R16, SRZ ;  /* 0x0000000000107805 */ /* 0x000fe2000001ff00 */
[----:B------:R-:W-:Y:S01]  /*00c0*/  CS2R R18, SRZ ;  /* 0x0000000000127805 */ /* 0x000fe2000001ff00 */
[----:B------:R-:W-:Y:S01]  /*00d0*/  CS2R R28, SRZ ;  /* 0x00000000001c7805 */ /* 0x000fe2000001ff00 */
[----:B------:R-:W0:Y:S01]  /*00e0*/  S2R R4, SR_CTAID.X ;  /* 0x0000000000047919 */ /* 0x000e220000002500 */
[----:B------:R-:W-:Y:S01]  /*00f0*/  CS2R R30, SRZ ;  /* 0x00000000001e7805 */ /* 0x000fe2000001ff00 */
[----:B0-----:R-:W-:-:S05]  /*0100*/  IMAD R32, R4, 0x6, RZ ;  /* 0x0000000604207824 */ /* 0x001fca00078e02ff */
[----:B------:R-:W-:-:S04]  /*0110*/  IADD3 R0, R32, 0x6, RZ ;  /* 0x0000000620007810 */ /* 0x000fc80007ffe0ff */
[----:B------:R-:W-:-:S04]  /*0120*/  IMNMX R5, R0, c[0x0][0x1ac], PT ;  /* 0x00006b0000057a17 */ /* 0x000fc80003800200 */
[----:B------:R-:W-:Y:S02]  /*0130*/  ISETP.GT.AND P0, PT, R5, R32, PT ;  /* 0x000000200500720c */ /* 0x000fe40003f04270 */
[----:B--2---:R-:W-:Y:S02]  /*0140*/  SEL R14, R8, RZ, !P1 ;  /* 0x000000ff080e7207 */ /* 0x004fe40004800000 */
[----:B------:R-:W-:Y:S02]  /*0150*/  SEL R20, R9, RZ, !P1 ;  /* 0x000000ff09147207 */ /* 0x000fe40004800000 */
[----:B------:R-:W-:Y:S02]  /*0160*/  SEL R24, R10, RZ, !P1 ;  /* 0x000000ff0a187207 */ /* 0x000fe40004800000 */
[----:B------:R-:W-:-:S05]  /*0170*/  SEL R25, R11, RZ, !P1 ;  /* 0x000000ff0b197207 */ /* 0x000fca0004800000 */
[----:B------:R-:W-:Y:S05]  /*0180*/  @!P0 BRA `(.L_x_0) ;  /* 0x00000e5000008947 */ /* 0x000fea0003800000 */
[----:B------:R-:W-:Y:S01]  /*0190*/  I2FP.F32.S32 R6, c[0x0][0x1b0] ;  /* 0x00006c0000067a45 */ /* 0x000fe20000201400 */
[C---:B------:R-:W-:Y:S01]  /*01a0*/  IMAD R11, R32.reuse, c[0x0][0x188], RZ ;  /* 0x00006200200b7a24 */ /* 0x040fe200078e02ff */
[----:B------:R-:W-:Y:S01]  /*01b0*/  MOV R15, 0x3e800000 ;  /* 0x3e800000000f7802 */ /* 0x000fe20000000f00 */
[----:B------:R-:W-:Y:S01]  /*01c0*/  IMAD R13, R32, c[0x0][0x178], RZ ;  /* 0x00005e00200d7a24 */ /* 0x000fe200078e02ff */
[----:B------:R-:W-:Y:S01]  /*01d0*/  FSETP.GT.AND P2, PT, |R6|, 8.50705917302346158658e+37, PT ;  /* 0x7e8000000600780b */ /* 0x000fe20003f44200 */
[----:B------:R-:W-:Y:S01]  /*01e0*/  IMAD R7, R32, c[0x0][0x168], RZ ;  /* 0x00005a0020077a24 */ /* 0x000fe200078e02ff */
[----:B------:R-:W-:Y:S01]  /*01f0*/  FSETP.GEU.AND P0, PT, |R6|, 1.175494350822287508e-38, PT ;  /* 0x008000000600780b */ /* 0x000fe20003f0e200 */
[----:B------:R-:W-:Y:S01]  /*0200*/  IMAD.MOV.U32 R33, RZ, RZ, 0x4 ;  /* 0x00000004ff217424 */ /* 0x000fe200078e00ff */
[----:B------:R-:W-:Y:S01]  /*0210*/  LOP3.LUT R8, R3, 0xff, RZ, 0xc0, !PT ;  /* 0x000000ff03087812 */ /* 0x000fe200078ec0ff */
[----:B------:R-:W-:Y:S01]  /*0220*/  IMAD.U32 R18, R20, 0x10000, RZ ;  /* 0x0001000014127824 */ /* 0x000fe200078e00ff */
[----:B------:R-:W-:-:S02]  /*0230*/  FSEL R15, R15, 1, P2 ;  /* 0x3f8000000f0f7808 */ /* 0x000fc40001000000 */
[----:B------:R-:W-:Y:S01]  /*0240*/  PRMT R2, R14, 0x7632, R2 ;  /* 0x000076320e027816 */ /* 0x000fe20000000002 */
[----:B------:R-:W-:Y:S01]  /*0250*/  IMAD.WIDE.U32 R8, R8, 0x10, RZ ;  /* 0x0000001008087825 */ /* 0x000fe200078e00ff */
[----:B------:R-:W-:Y:S02]  /*0260*/  PRMT R16, R24, 0x7632, R16 ;  /* 0x0000763218107816 */ /* 0x000fe40000000010 */
[----:B------:R-:W-:Y:S01]  /*0270*/  PRMT R17, R25, 0x7632, R17 ;  /* 0x0000763219117816 */ /* 0x000fe20000000011 */
[----:B------:R-:W-:Y:S01]  /*0280*/  @P2 FMUL R6, R6, 0.25 ;  /* 0x3e80000006062820 */ /* 0x000fe20000400000 */
[----:B------:R-:W-:Y:S01]  /*0290*/  IADD3 R5, -R32, R5, RZ ;  /* 0x0000000520057210 */ /* 0x000fe20007ffe1ff */
[----:B------:R-:W-:Y:S01]  /*02a0*/  @!P0 FMUL R15, R15, 16777216 ;  /* 0x4b8000000f0f8820 */ /* 0x000fe20000400000 */
[----:B------:R-:W-:Y:S01]  /*02b0*/  IMAD.WIDE R10, R11, 0x2, R8 ;  /* 0x000000020b0a7825 */ /* 0x000fe200078e0208 */
[----:B------:R-:W-:Y:S01]  /*02c0*/  @!P0 FMUL R6, R6, 16777216 ;  /* 0x4b80000006068820 */ /* 0x000fe20000400000 */
[----:B------:R-:W-:-:S02]  /*02d0*/  SHF.L.U32 R14, R14, 0x10, RZ ;  /* 0x000000100e0e7819 */ /* 0x000fc400000006ff */
[--C-:B------:R-:W-:Y:S01]  /*02e0*/  IMAD.WIDE R12, R13, 0x2, R8.reuse ;  /* 0x000000020d0c7825 */ /* 0x100fe200078e0208 */
[----:B------:R-:W-:Y:S02]  /*02f0*/  IADD3 R36, P2, R10, c[0x0][0x180], RZ ;  /* 0x000060000a247a10 */ /* 0x000fe40007f5e0ff */
[----:B------:R-:W0:Y:S01]  /*0300*/  MUFU.RCP R6, R6 ;  /* 0x0000000600067308 */ /* 0x000e220000001000 */
[----:B------:R-:W-:Y:S01]  /*0310*/  IMAD.WIDE R8, R7, 0x2, R8 ;  /* 0x0000000207087825 */ /* 0x000fe200078e0208 */
[----:B------:R-:W-:Y:S01]  /*0320*/  IADD3 R0, P3, R12, c[0x0][0x170], RZ ;  /* 0x00005c000c007a10 */ /* 0x000fe20007f7e0ff */
[----:B------:R-:W-:Y:S01]  /*0330*/  FADD R14, R14, c[0x0][0x1b4] ;  /* 0x00006d000e0e7621 */ /* 0x000fe20000000000 */
[----:B------:R-:W-:Y:S01]  /*0340*/  SHF.L.U32 R24, R24, 0x10, RZ ;  /* 0x0000001018187819 */ /* 0x000fe200000006ff */
[----:B------:R-:W-:Y:S01]  /*0350*/  IMAD.WIDE R32, R32, R33, c[0x0][0x198] ;  /* 0x0000660020207625 */ /* 0x000fe200078e0221 */
[----:B------:R-:W-:Y:S02]  /*0360*/  IADD3 R34, P4, R8, c[0x0][0x160], RZ ;  /* 0x0000580008227a10 */ /* 0x000fe40007f9e0ff */
[----:B------:R-:W-:Y:S01]  /*0370*/  SHF.L.U32 R25, R25, 0x10, RZ ;  /* 0x0000001019197819 */ /* 0x000fe200000006ff */
[----:B------:R-:W-:Y:S01]  /*0380*/  FADD R24, R24, c[0x0][0x1b4] ;  /* 0x00006d0018187621 */ /* 0x000fe20000000000 */
[----:B------:R-:W-:-:S02]  /*0390*/  SHF.L.U32 R2, R2, 0x10, RZ ;  /* 0x0000001002027819 */ /* 0x000fc400000006ff */
[----:B------:R-:W-:Y:S01]  /*03a0*/  SHF.L.U32 R16, R16, 0x10, RZ ;  /* 0x0000001010107819 */ /* 0x000fe200000006ff */
[----:B------:R-:W-:Y:S01]  /*03b0*/  FADD R25, R25, c[0x0][0x1b4] ;  /* 0x00006d0019197621 */ /* 0x000fe20000000000 */
[----:B------:R-:W-:Y:S01]  /*03c0*/  SHF.L.U32 R17, R17, 0x10, RZ ;  /* 0x0000001011117819 */ /* 0x000fe200000006ff */
[----:B------:R-:W-:Y:S01]  /*03d0*/  FADD R27, R2, c[0x0][0x1b4] ;  /* 0x00006d00021b7621 */ /* 0x000fe20000000000 */
[----:B0-----:R-:W-:Y:S01]  /*03e0*/  FFMA R6, R6, -R15, RZ ;  /* 0x8000000f06067223 */ /* 0x001fe200000000ff */
[----:B------:R-:W-:Y:S01]  /*03f0*/  PRMT R15, R20, 0x7632, R15 ;  /* 0x00007632140f7816 */ /* 0x000fe2000000000f */
[----:B------:R-:W-:Y:S01]  /*0400*/  FADD R29, R16, c[0x0][0x1b4] ;  /* 0x00006d00101d7621 */ /* 0x000fe20000000000 */
[----:B------:R-:W-:Y:S01]  /*0410*/  LOP3.LUT P0, RZ, R3, 0x7, RZ, 0xc0, !PT ;  /* 0x0000000703ff7812 */ /* 0x000fe2000780c0ff */
[----:B------:R-:W-:Y:S01]  /*0420*/  FADD R30, R17, c[0x0][0x1b4] ;  /* 0x00006d00111e7621 */ /* 0x000fe20000000000 */
[----:B------:R-:W-:Y:S01]  /*0430*/  SHF.R.U32.HI R26, RZ, 0x3, R3 ;  /* 0x00000003ff1a7819 */ /* 0x000fe20000011603 */
[----:B------:R-:W-:Y:S01]  /*0440*/  IMAD.U32 R28, R15, 0x10000, RZ ;  /* 0x000100000f1c7824 */ /* 0x000fe200078e00ff */
[----:B------:R-:W-:Y:S01]  /*0450*/  MOV R7, R33 ;  /* 0x0000002100077202 */ /* 0x000fe20000000f00 */
[----:B------:R-:W-:Y:S01]  /*0460*/  IMAD.MOV.U32 R33, RZ, RZ, RZ ;  /* 0x000000ffff217224 */ /* 0x000fe200078e00ff */
[----:B------:R-:W-:Y:S01]  /*0470*/  IADD3.X R37, R11, c[0x0][0x184], RZ, P2, !PT ;  /* 0x000061000b257a10 */ /* 0x000fe200017fe4ff */
[----:B------:R-:W-:Y:S01]  /*0480*/  FADD R15, R18, c[0x0][0x1b4] ;  /* 0x00006d00120f7621 */ /* 0x000fe20000000000 */
[----:B------:R-:W-:Y:S01]  /*0490*/  IADD3.X R39, R13, c[0x0][0x174], RZ, P3, !PT ;  /* 0x00005d000d277a10 */ /* 0x000fe20001ffe4ff */
[----:B------:R-:W-:Y:S01]  /*04a0*/  CS2R R10, SRZ ;  /* 0x00000000000a7805 */ /* 0x000fe2000001ff00 */
[----:B------:R-:W-:Y:S01]  /*04b0*/  IADD3.X R35, R9, c[0x0][0x164], RZ, P4, !PT ;  /* 0x0000590009237a10 */ /* 0x000fe200027fe4ff */
[----:B------:R-:W-:Y:S01]  /*04c0*/  CS2R R12, SRZ ;  /* 0x00000000000c7805 */ /* 0x000fe2000001ff00 */
[C---:B------:R-:W-:Y:S01]  /*04d0*/  ISETP.GE.AND P2, PT, R3.reuse, 0x8, PT ;  /* 0x000000080300780c */ /* 0x040fe20003f46270 */
[----:B------:R-:W-:Y:S01]  /*04e0*/  CS2R R8, SRZ ;  /* 0x0000000000087805 */ /* 0x000fe2000001ff00 */
[----:B------:R-:W-:Y:S01]  /*04f0*/  MOV R31, RZ ;  /* 0x000000ff001f7202 */ /* 0x000fe20000000f00 */
[----:B------:R-:W-:Y:S01]  /*0500*/  FADD R28, R28, c[0x0][0x1b4] ;  /* 0x00006d001c1c7621 */ /* 0x000fe20000000000 */
[----:B------:R-:W-:-:S02]  /*0510*/  ISETP.LT.AND P0, PT, R3, 0x8, !P0 ;  /* 0x000000080300780c */ /* 0x000fc40004701270 */
[----:B------:R-:W-:Y:S02]  /*0520*/  LOP3.LUT R26, R26, 0x1c, RZ, 0xc0, !PT ;  /* 0x0000001c1a1a7812 */ /* 0x000fe400078ec0ff */
.L_x_1:
[----:B------:R-:W-:Y:S01]  /*0530*/  CS2R R16, SRZ ;  /* 0x0000000000107805 */ /* 0x000fe2000001ff00 */
[----:B------:R-:W-:Y:S01]  /*0540*/  CS2R R18, SRZ ;  /* 0x0000000000127805 */ /* 0x000fe2000001ff00 */
[----:B------:R-:W-:Y:S01]  /*0550*/  CS2R R20, SRZ ;  /* 0x0000000000147805 */ /* 0x000fe2000001ff00 */
[----:B------:R-:W-:-:S04]  /*0560*/  CS2R R22, SRZ ;  /* 0x0000000000167805 */ /* 0x000fc8000001ff00 */
[----:B------:R-:W2:Y:S04]  /*0570*/  @!P1 LDG.E.128 R16, [R34.64] ;  /* 0x0000000422109981 */ /* 0x000ea8000c1e1d00 */
[----:B------:R-:W3:Y:S01]  /*0580*/  @!P1 LDG.E.128 R20, [R36.64] ;  /* 0x0000000424149981 */ /* 0x000ee2000c1e1d00 */
[----:B------:R-:W-:Y:S02]  /*0590*/  LOP3.LUT P3, RZ, R3, 0x1f, RZ, 0xc0, !PT ;  /* 0x0000001f03ff7812 */ /* 0x000fe4000786c0ff */
[----:B--2---:R-:W-:Y:S02]  /*05a0*/  SEL R16, R16, RZ, !P1 ;  /* 0x000000ff10107207 */ /* 0x004fe40004800000 */
[----:B------:R-:W-:Y:S02]  /*05b0*/  SEL R40, R17, RZ, !P1 ;  /* 0x000000ff11287207 */ /* 0x000fe40004800000 */
[----:B---3--:R-:W-:Y:S01]  /*05c0*/  SEL R49, R20, RZ, !P1 ;  /* 0x000000ff14317207 */ /* 0x008fe20004800000 */
[C---:B------:R-:W-:Y:S01]  /*05d0*/  IMAD.U32 R45, R16.reuse, 0x10000, RZ ;  /* 0x00010000102d7824 */ /* 0x040fe200078e00ff */
[----:B------:R-:W-:-:S02]  /*05e0*/  PRMT R17, R16, 0x7632, R17 ;  /* 0x0000763210117816 */ /* 0x000fc40000000011 */
[----:B------:R-:W-:Y:S02]  /*05f0*/  SEL R43, R22, RZ, !P1 ;  /* 0x000000ff162b7207 */ /* 0x000fe40004800000 */
[C---:B------:R-:W-:Y:S01]  /*0600*/  PRMT R22, R49.reuse, 0x7632, R22 ;  /* 0x0000763231167816 */ /* 0x040fe20000000016 */
[----:B------:R-:W-:Y:S01]  /*0610*/  IMAD.U32 R49, R49, 0x10000, RZ ;  /* 0x0001000031317824 */ /* 0x000fe200078e00ff */
[----:B------:R-:W-:Y:S02]  /*0620*/  SHF.L.U32 R44, R17, 0x10, RZ ;  /* 0x00000010112c7819 */ /* 0x000fe400000006ff */
[----:B------:R-:W-:Y:S02]  /*0630*/  SHF.L.U32 R22, R22, 0x10, RZ ;  /* 0x0000001016167819 */ /* 0x000fe400000006ff */
[----:B------:R-:W-:Y:S01]  /*0640*/  SEL R50, R21, RZ, !P1 ;  /* 0x000000ff15327207 */ /* 0x000fe20004800000 */
[----:B------:R-:W-:Y:S01]  /*0650*/  FMUL R47, R27, R44 ;  /* 0x0000002c1b2f7220 */ /* 0x000fe20000400000 */
[----:B------:R-:W-:Y:S01]  /*0660*/  PRMT R42, R40, 0x7632, R42 ;  /* 0x00007632282a7816 */ /* 0x000fe2000000002a */
[----:B------:R-:W-:Y:S01]  /*0670*/  FMUL R44, R14, R45 ;  /* 0x0000002d0e2c7220 */ /* 0x000fe20000400000 */
[----:B------:R-:W-:Y:S01]  /*0680*/  SHF.L.U32 R46, R40, 0x10, RZ ;  /* 0x00000010282e7819 */ /* 0x000fe200000006ff */
[----:B------:R-:W-:Y:S01]  /*0690*/  FMUL R48, R22, R47 ;  /* 0x0000002f16307220 */ /* 0x000fe20000400000 */
[----:B------:R-:W-:-:S02]  /*06a0*/  PRMT R56, R50, 0x7632, R56 ;  /* 0x0000763232387816 */ /* 0x000fc40000000038 */
[----:B------:R-:W-:Y:S01]  /*06b0*/  SEL R18, R18, RZ, !P1 ;  /* 0x000000ff12127207 */ /* 0x000fe20004800000 */
[----:B------:R-:W-:Y:S01]  /*06c0*/  FMUL R17, R15, R46 ;  /* 0x0000002e0f117220 */ /* 0x000fe20000400000 */
[----:B------:R-:W-:Y:S01]  /*06d0*/  SHF.L.U32 R50, R50, 0x10, RZ ;  /* 0x0000001032327819 */ /* 0x000fe200000006ff */
[----:B------:R-:W-:Y:S01]  /*06e0*/  FFMA R51, R49, R44, R48 ;  /* 0x0000002c31337223 */ /* 0x000fe20000000030 */
[----:B------:R-:W-:Y:S01]  /*06f0*/  SHF.L.U32 R45, R42, 0x10, RZ ;  /* 0x000000102a2d7819 */ /* 0x000fe200000006ff */
[C---:B------:R-:W-:Y:S01]  /*0700*/  IMAD.U32 R41, R18.reuse, 0x10000, RZ ;  /* 0x0001000012297824 */ /* 0x040fe200078e00ff */
[----:B------:R-:W-:Y:S01]  /*0710*/  PRMT R21, R18, 0x7632, R21 ;  /* 0x0000763212157816 */ /* 0x000fe20000000015 */
[----:B------:R-:W-:Y:S01]  /*0720*/  IMAD.U32 R56, R56, 0x10000, RZ ;  /* 0x0001000038387824 */ /* 0x000fe200078e00ff */
[----:B------:R-:W-:Y:S01]  /*0730*/  FFMA R51, R50, R17, R51 ;  /* 0x0000001132337223 */ /* 0x000fe20000000033 */
[----:B------:R-:W-:Y:S01]  /*0740*/  FMUL R45, R28, R45 ;  /* 0x0000002d1c2d7220 */ /* 0x000fe20000400000 */
[----:B------:R-:W-:Y:S01]  /*0750*/  PRMT R52, R43, 0x7632, R52 ;  /* 0x000076322b347816 */ /* 0x000fe20000000034 */
[----:B------:R-:W-:Y:S01]  /*0760*/  FMUL R42, R24, R41 ;  /* 0x00000029182a7220 */ /* 0x000fe20000400000 */
[----:B------:R-:W-:Y:S01]  /*0770*/  SEL R19, R19, RZ, !P1 ;  /* 0x000000ff13137207 */ /* 0x000fe20004800000 */
[----:B------:R-:W-:Y:S01]  /*0780*/  FFMA R48, R56, R45, R51 ;  /* 0x0000002d38307223 */ /* 0x000fe20000000033 */
[----:B------:R-:W-:-:S02]  /*0790*/  SHF.L.U32 R43, R43, 0x10, RZ ;  /* 0x000000102b2b7819 */ /* 0x000fc400000006ff */
[----:B------:R-:W-:Y:S02]  /*07a0*/  SHF.L.U32 R46, R21, 0x10, RZ ;  /* 0x00000010152e7819 */ /* 0x000fe400000006ff */
[----:B------:R-:W-:Y:S01]  /*07b0*/  SEL R23, R23, RZ, !P1 ;  /* 0x000000ff17177207 */ /* 0x000fe20004800000 */
[----:B------:R-:W-:Y:S01]  /*07c0*/  FFMA R21, R43, R42, R48 ;  /* 0x0000002a2b157223 */ /* 0x000fe20000000030 */
[----:B------:R-:W-:Y:S01]  /*07d0*/  PRMT R20, R19, 0x7632, R20 ;  /* 0x0000763213147816 */ /* 0x000fe20000000014 */
[----:B------:R-:W-:Y:S01]  /*07e0*/  FMUL R41, R29, R46 ;  /* 0x0000002e1d297220 */ /* 0x000fe20000400000 */
[----:B------:R-:W-:Y:S01]  /*07f0*/  SHF.L.U32 R38, R19, 0x10, RZ ;  /* 0x0000001013267819 */ /* 0x000fe200000006ff */
[C---:B------:R-:W-:Y:S01]  /*0800*/  IMAD.U32 R46, R23.reuse, 0x10000, RZ ;  /* 0x00010000172e7824 */ /* 0x040fe200078e00ff */
[----:B------:R-:W-:Y:S02]  /*0810*/  SHF.L.U32 R52, R52, 0x10, RZ ;  /* 0x0000001034347819 */ /* 0x000fe400000006ff */
[----:B------:R-:W-:Y:S01]  /*0820*/  PRMT R54, R23, 0x7632, R54 ;  /* 0x0000763217367816 */ /* 0x000fe20000000036 */
[----:B------:R-:W-:Y:S01]  /*0830*/  FMUL R23, R25, R38 ;  /* 0x0000002619177220 */ /* 0x000fe20000400000 */
[----:B------:R-:W-:Y:S01]  /*0840*/  SHF.L.U32 R51, R20, 0x10, RZ ;  /* 0x0000001014337819 */ /* 0x000fe200000006ff */
[----:B------:R-:W-:Y:S01]  /*0850*/  FFMA R21, R52, R41, R21 ;  /* 0x0000002934157223 */ /* 0x000fe20000000015 */
[----:B------:R-:W-:-:S02]  /*0860*/  SHF.L.U32 R54, R54, 0x10, RZ ;  /* 0x0000001036367819 */ /* 0x000fc400000006ff */
[----:B------:R-:W-:Y:S01]  /*0870*/  MOV R20, R32 ;  /* 0x0000002000147202 */ /* 0x000fe20000000f00 */
[----:B------:R-:W-:Y:S01]  /*0880*/  FMUL R51, R30, R51 ;  /* 0x000000331e337220 */ /* 0x000fe20000400000 */
[----:B------:R-:W-:-:S04]  /*0890*/  FFMA R21, R46, R23, R21 ;  /* 0x000000172e157223 */ /* 0x000fc80000000015 */
[----:B------:R-:W-:Y:S01]  /*08a0*/  FFMA R38, R54, R51, R21 ;  /* 0x0000003336267223 */ /* 0x000fe20000000015 */
[----:B------:R-:W-:-:S04]  /*08b0*/  IMAD.MOV.U32 R21, RZ, RZ, R7 ;  /* 0x000000ffff157224 */ /* 0x000fc800078e0007 */
[----:B------:R-:W0:Y:S04]  /*08c0*/  SHFL.BFLY PT, R55, R38, 0x10, 0x1f ;  /* 0x0e001f0026377f89 */ /* 0x000e2800000e0000 */
[----:B------:R1:W2:Y:S01]  /*08d0*/  LDG.E R53, [R20.64] ;  /* 0x0000000414357981 */ /* 0x0002a2000c1e1900 */
[----:B------:R-:W-:-:S03]  /*08e0*/  IADD3 R5, R5, -0x1, RZ ;  /* 0xffffffff05057810 */ /* 0x000fc60007ffe0ff */
[----:B------:R-:W-:Y:S01]  /*08f0*/  BAR.SYNC.DEFER_BLOCKING 0x0 ;  /* 0x0000000000007b1d */ /* 0x000fe20000010000 */
[----:B------:R-:W-:Y:S01]  /*0900*/  ISETP.NE.AND P4, PT, R5, RZ, PT ;  /* 0x000000ff0500720c */ /* 0x000fe20003f85270 */
[----:B0-----:R-:W-:-:S05]  /*0910*/  FADD R55, R38, R55 ;  /* 0x0000003726377221 */ /* 0x001fca0000000000 */
[----:B------:R-:W0:Y:S02]  /*0920*/  SHFL.BFLY PT, R48, R55, 0x8, 0x1f ;  /* 0x0d001f0037307f89 */ /* 0x000e2400000e0000 */
[----:B0-----:R-:W-:-:S05]  /*0930*/  FADD R48, R55, R48 ;  /* 0x0000003037307221 */ /* 0x001fca0000000000 */
[----:B------:R-:W0:Y:S02]  /*0940*/  SHFL.BFLY PT, R57, R48, 0x4, 0x1f ;  /* 0x0c801f0030397f89 */ /* 0x000e2400000e0000 */
[----:B0-----:R-:W-:-:S05]  /*0950*/  FADD R57, R48, R57 ;  /* 0x0000003930397221 */ /* 0x001fca0000000000 */
[----:B------:R-:W0:Y:S02]  /*0960*/  SHFL.BFLY PT, R58, R57, 0x2, 0x1f ;  /* 0x0c401f00393a7f89 */ /* 0x000e2400000e0000 */
[----:B0-----:R-:W-:-:S05]  /*0970*/  FADD R58, R57, R58 ;  /* 0x0000003a393a7221 */ /* 0x001fca0000000000 */
[----:B------:R-:W0:Y:S02]  /*0980*/  SHFL.BFLY PT, R59, R58, 0x1, 0x1f ;  /* 0x0c201f003a3b7f89 */ /* 0x000e2400000e0000 */
[----:B0-----:R-:W-:-:S05]  /*0990*/  FADD R59, R58, R59 ;  /* 0x0000003b3a3b7221 */ /* 0x001fca0000000000 */
[----:B------:R-:W-:Y:S04]  /*09a0*/  @!P3 STS [R26], R59 ;  /* 0x0000003b1a00b388 */ /* 0x000fe80000000800 */
[----:B------:R-:W-:Y:S01]  /*09b0*/  BAR.SYNC.DEFER_BLOCKING 0x0 ;  /* 0x0000000000007b1d */ /* 0x000fe20000010000 */
[----:B------:R-:W-:-:S04]  /*09c0*/  IADD3 R32, P3, R32, 0x4, RZ ;  /* 0x0000000420207810 */ /* 0x000fc80007f7e0ff */
[----:B------:R-:W-:Y:S01]  /*09d0*/  IADD3.X R7, RZ, R7, RZ, P3, !PT ;  /* 0x00000007ff077210 */ /* 0x000fe20001ffe4ff */
[----:B------:R-:W1:Y:S04]  /*09e0*/  @!P2 LDS R2, [R3.X4] ;  /* 0x000000000302a984 */ /* 0x000e680000004800 */
[----:B-1----:R-:W0:Y:S02]  /*09f0*/  SHFL.BFLY PT, R21, R2, 0x4, 0x1f ;  /* 0x0c801f0002157f89 */ /* 0x002e2400000e0000 */
[----:B0-----:R-:W-:-:S05]  /*0a00*/  FADD R21, R2, R21 ;  /* 0x0000001502157221 */ /* 0x001fca0000000000 */
[----:B------:R-:W0:Y:S02]  /*0a10*/  SHFL.BFLY PT, R20, R21, 0x2, 0x1f ;  /* 0x0c401f0015147f89 */ /* 0x000e2400000e0000 */
[----:B0-----:R-:W-:Y:S01]  /*0a20*/  FADD R20, R21, R20 ;  /* 0x0000001415147221 */ /* 0x001fe20000000000 */
[----:B------:R-:W-:-:S04]  /*0a30*/  MOV R21, R39 ;  /* 0x0000002700157202 */ /* 0x000fc80000000f00 */
[----:B------:R-:W0:Y:S02]  /*0a40*/  SHFL.BFLY PT, R55, R20, 0x1, 0x1f ;  /* 0x0c201f0014377f89 */ /* 0x000e2400000e0000 */
[----:B0-----:R-:W-:Y:S01]  /*0a50*/  FADD R58, R20, R55 ;  /* 0x00000037143a7221 */ /* 0x001fe20000000000 */
[----:B------:R-:W-:Y:S02]  /*0a60*/  MOV R55, 0x2 ;  /* 0x0000000200377802 */ /* 0x000fe40000000f00 */
[----:B------:R-:W-:Y:S02]  /*0a70*/  MOV R20, R0 ;  /* 0x0000000000147202 */ /* 0x000fe40000000f00 */
[----:B------:R0:W-:Y:S01]  /*0a80*/  @P0 STS [R3.X4], R58 ;  /* 0x0000003a03000388 */ /* 0x0001e20000004800 */
[----:B------:R-:W-:-:S03]  /*0a90*/  IMAD.WIDE R36, R55, c[0x0][0x188], R36 ;  /* 0x0000620037247a25 */ /* 0x000fc600078e0224 */
[----:B------:R-:W-:Y:S01]  /*0aa0*/  BAR.SYNC.DEFER_BLOCKING 0x0 ;  /* 0x0000000000007b1d */ /* 0x000fe20000010000 */
[----:B------:R-:W-:Y:S01]  /*0ab0*/  IMAD.WIDE R38, R55, c[0x0][0x178], R20 ;  /* 0x00005e0037267a25 */ /* 0x000fe200078e0214 */
[----:B--2---:R-:W-:-:S03]  /*0ac0*/  FMUL R60, R53, R54 ;  /* 0x00000036353c7220 */ /* 0x004fc60000400000 */
[----:B------:R-:W-:Y:S01]  /*0ad0*/  IMAD.WIDE R34, R55, c[0x0][0x168], R34 ;  /* 0x00005a0037227a25 */ /* 0x000fe200078e0222 */
[C---:B------:R-:W-:Y:S01]  /*0ae0*/  FMUL R55, R53.reuse, R52 ;  /* 0x0000003435377220 */ /* 0x040fe20000400000 */
[----:B0-----:R-:W-:Y:S02]  /*0af0*/  FMUL R58, R6, R53 ;  /* 0x00000035063a7220 */ /* 0x001fe40000400000 */
[----:B------:R-:W-:Y:S01]  /*0b00*/  IMAD.MOV.U32 R0, RZ, RZ, R38 ;  /* 0x000000ffff007224 */ /* 0x000fe200078e0026 */
[C---:B------:R-:W-:Y:S01]  /*0b10*/  FMUL R38, R53.reuse, R43 ;  /* 0x0000002b35267220 */ /* 0x040fe20000400000 */
[----:B------:R-:W-:-:S04]  /*0b20*/  FMUL R57, R53, R58 ;  /* 0x0000003a35397220 */ /* 0x000fc80000400000 */
[----:B------:R-:W-:Y:S01]  /*0b30*/  F2FP.BF16.F32.PACK_AB R38, R55, R38 ;  /* 0x000000263726723e */ /* 0x000fe200000010ff */
[----:B------:R-:W-:-:S04]  /*0b40*/  FMUL R55, R53, R46 ;  /* 0x0000002e35377220 */ /* 0x000fc80000400000 */
[----:B------:R-:W-:Y:S01]  /*0b50*/  HFMA2.BF16_V2 R18, R18, R38, -RZ.H0_H0 ;  /* 0x0000002612127231 */ /* 0x000fe200003400ff */
[----:B------:R-:W-:Y:S01]  /*0b60*/  F2FP.BF16.F32.PACK_AB R60, R60, R55 ;  /* 0x000000373c3c723e */ /* 0x000fe200000010ff */
[----:B------:R-:W0:Y:S04]  /*0b70*/  LDS R48, [RZ] ;  /* 0x00000000ff307984 */ /* 0x000e280000000800 */
[----:B------:R-:W-:Y:S01]  /*0b80*/  HFMA2.BF16_V2 R38, R19, R60, -RZ.H0_H0 ;  /* 0x0000003c13267231 */ /* 0x000fe200003400ff */
[----:B0-----:R-:W-:-:S04]  /*0b90*/  FMUL R55, R57, R48 ;  /* 0x0000003039377220 */ /* 0x001fc80000400000 */
[-C--:B------:R-:W-:Y:S01]  /*0ba0*/  FMUL R48, R49, R55.reuse ;  /* 0x0000003731307220 */ /* 0x080fe20000400000 */
[-C--:B------:R-:W-:Y:S01]  /*0bb0*/  FMUL R58, R22, R55.reuse ;  /* 0x00000037163a7220 */ /* 0x080fe20000400000 */
[-C--:B------:R-:W-:Y:S01]  /*0bc0*/  FMUL R46, R46, R55.reuse ;  /* 0x000000372e2e7220 */ /* 0x080fe20000400000 */
[-C--:B------:R-:W-:Y:S01]  /*0bd0*/  FMUL R52, R52, R55.reuse ;  /* 0x0000003734347220 */ /* 0x080fe20000400000 */
[C---:B------:R-:W-:Y:S01]  /*0be0*/  FMUL R48, R53.reuse, R48 ;  /* 0x0000003035307220 */ /* 0x040fe20000400000 */
[C---:B------:R-:W-:Y:S01]  /*0bf0*/  FMUL R58, R53.reuse, R58 ;  /* 0x0000003a353a7220 */ /* 0x040fe20000400000 */
[C---:B------:R-:W-:Y:S01]  /*0c00*/  FMUL R46, R53.reuse, R46 ;  /* 0x0000002e352e7220 */ /* 0x040fe20000400000 */
[C---:B------:R-:W-:Y:S01]  /*0c10*/  FMUL R52, R53.reuse, R52 ;  /* 0x0000003435347220 */ /* 0x040fe20000400000 */
[----:B------:R-:W-:Y:S01]  /*0c20*/  FFMA R44, R53, R44, R48 ;  /* 0x0000002c352c7223 */ /* 0x000fe20000000030 */
[----:B------:R-:W-:Y:S01]  /*0c30*/  FMUL R48, R43, R55 ;  /* 0x000000372b307220 */ /* 0x000fe20000400000 */
[C---:B------:R-:W-:Y:S01]  /*0c40*/  FFMA R47, R53.reuse, R47, R58 ;  /* 0x0000002f352f7223 */ /* 0x040fe2000000003a */
[----:B------:R-:W-:Y:S01]  /*0c50*/  FMUL R58, R50, R55 ;  /* 0x00000037323a7220 */ /* 0x000fe20000400000 */
[C---:B------:R-:W-:Y:S01]  /*0c60*/  FMUL R49, R53.reuse, R49 ;  /* 0x0000003135317220 */ /* 0x040fe20000400000 */
[C---:B------:R-:W-:Y:S01]  /*0c70*/  FMUL R19, R53.reuse, R48 ;  /* 0x0000003035137220 */ /* 0x040fe20000400000 */
[C---:B------:R-:W-:Y:S01]  /*0c80*/  FMUL R22, R53.reuse, R22 ;  /* 0x0000001635167220 */ /* 0x040fe20000400000 */
[C---:B------:R-:W-:Y:S01]  /*0c90*/  FMUL R60, R53.reuse, R58 ;  /* 0x0000003a353c7220 */ /* 0x040fe20000400000 */
[----:B------:R-:W-:Y:S01]  /*0ca0*/  FMUL R58, R56, R55 ;  /* 0x00000037383a7220 */ /* 0x000fe20000400000 */
[C---:B------:R-:W-:Y:S01]  /*0cb0*/  FFMA R42, R53.reuse, R42, R19 ;  /* 0x0000002a352a7223 */ /* 0x040fe20000000013 */
[C---:B------:R-:W-:Y:S01]  /*0cc0*/  FFMA R19, R53.reuse, R23, R46 ;  /* 0x0000001735137223 */ /* 0x040fe2000000002e */
[C---:B------:R-:W-:Y:S01]  /*0cd0*/  FMUL R50, R53.reuse, R50 ;  /* 0x0000003235327220 */ /* 0x040fe20000400000 */
[C---:B------:R-:W-:Y:S01]  /*0ce0*/  FMUL R23, R53.reuse, R56 ;  /* 0x0000003835177220 */ /* 0x040fe20000400000 */
[----:B------:R-:W-:Y:S01]  /*0cf0*/  FMUL R54, R54, R55 ;  /* 0x0000003736367220 */ /* 0x000fe20000400000 */
[C---:B------:R-:W-:Y:S01]  /*0d00*/  FMUL R58, R53.reuse, R58 ;  /* 0x0000003a353a7220 */ /* 0x040fe20000400000 */
[C---:B------:R-:W-:Y:S01]  /*0d10*/  FFMA R41, R53.reuse, R41, R52 ;  /* 0x0000002935297223 */ /* 0x040fe20000000034 */
[----:B------:R-:W-:Y:S01]  /*0d20*/  F2FP.BF16.F32.PACK_AB R22, R22, R49 ;  /* 0x000000311616723e */ /* 0x000fe200000010ff */
[C---:B------:R-:W-:Y:S01]  /*0d30*/  FMUL R54, R53.reuse, R54 ;  /* 0x0000003635367220 */ /* 0x040fe20000400000 */
[----:B------:R-:W-:Y:S01]  /*0d40*/  FFMA R48, R53, R45, R58 ;  /* 0x0000002d35307223 */ /* 0x000fe2000000003a */
[----:B------:R-:W-:Y:S01]  /*0d50*/  F2FP.BF16.F32.PACK_AB R23, R23, R50 ;  /* 0x000000321717723e */ /* 0x000fe200000010ff */
[C---:B------:R-:W-:Y:S01]  /*0d60*/  FFMA R17, R53.reuse, R17, R60 ;  /* 0x0000001135117223 */ /* 0x040fe2000000003c */
[C---:B------:R-:W-:Y:S01]  /*0d70*/  PRMT R43, R18.reuse, 0x7610, R43 ;  /* 0x00007610122b7816 */ /* 0x040fe2000000002b */
[----:B------:R-:W-:Y:S01]  /*0d80*/  FFMA R54, R53, R51, R54 ;  /* 0x0000003335367223 */ /* 0x000fe20000000036 */
[----:B------:R-:W-:Y:S01]  /*0d90*/  PRMT R45, R18, 0x7632, R45 ;  /* 0x00007632122d7816 */ /* 0x000fe2000000002d */
[----:B------:R-:W-:Y:S01]  /*0da0*/  HFMA2.BF16_V2 R46, R16, R22, -RZ.H0_H0 ;  /* 0x00000016102e7231 */ /* 0x000fe200003400ff */
[----:B------:R-:W-:Y:S01]  /*0db0*/  F2FP.BF16.F32.PACK_AB R18, R41, R42 ;  /* 0x0000002a2912723e */ /* 0x000fe200000010ff */
[----:B------:R-:W-:Y:S01]  /*0dc0*/  HFMA2.BF16_V2 R23, R40, R23, -RZ.H0_H0 ;  /* 0x0000001728177231 */ /* 0x000fe200003400ff */
[----:B------:R-:W-:-:S02]  /*0dd0*/  SHF.L.U32 R41, R38, 0x10, RZ ;  /* 0x0000001026297819 */ /* 0x000fc400000006ff */
[----:B------:R-:W-:Y:S02]  /*0de0*/  SHF.L.U32 R22, R43, 0x10, RZ ;  /* 0x000000102b167819 */ /* 0x000fe400000006ff */
[----:B------:R-:W-:Y:S01]  /*0df0*/  F2FP.BF16.F32.PACK_AB R16, R47, R44 ;  /* 0x0000002c2f10723e */ /* 0x000fe200000010ff */
[----:B------:R-:W-:Y:S01]  /*0e00*/  FADD R12, R41, R12 ;  /* 0x0000000c290c7221 */ /* 0x000fe20000000000 */
[----:B------:R-:W-:Y:S01]  /*0e10*/  F2FP.BF16.F32.PACK_AB R17, R48, R17 ;  /* 0x000000113011723e */ /* 0x000fe200000010ff */
[----:B------:R-:W-:Y:S01]  /*0e20*/  FADD R33, R22, R33 ;  /* 0x0000002116217221 */ /* 0x000fe20000000000 */
[----:B------:R-:W-:Y:S02]  /*0e30*/  F2FP.BF16.F32.PACK_AB R19, R54, R19 ;  /* 0x000000133613723e */ /* 0x000fe400000010ff */
[----:B------:R-:W-:Y:S02]  /*0e40*/  PRMT R41, R38, 0x7632, R41 ;  /* 0x0000763226297816 */ /* 0x000fe40000000029 */
[----:B------:R-:W-:Y:S01]  /*0e50*/  SHF.L.U32 R42, R45, 0x10, RZ ;  /* 0x000000102d2a7819 */ /* 0x000fe200000006ff */
[----:B------:R0:W-:Y:S01]  /*0e60*/  @!P1 STG.E.128 [R20.64], R16 ;  /* 0x0000001014009986 */ /* 0x0001e2000c101d04 */
[----:B------:R-:W-:-:S02]  /*0e70*/  PRMT R40, R23, 0x7632, R40 ;  /* 0x0000763217287816 */ /* 0x000fc40000000028 */
[----:B------:R-:W-:Y:S01]  /*0e80*/  PRMT R38, R23, 0x7610, R38 ;  /* 0x0000761017267816 */ /* 0x000fe20000000026 */
[----:B------:R-:W-:Y:S01]  /*0e90*/  FADD R11, R42, R11 ;  /* 0x0000000b2a0b7221 */ /* 0x000fe20000000000 */
[C---:B------:R-:W-:Y:S01]  /*0ea0*/  PRMT R23, R46.reuse, 0x7632, R23 ;  /* 0x000076322e177816 */ /* 0x040fe20000000017 */
[----:B------:R-:W-:Y:S01]  /*0eb0*/  IMAD.U32 R42, R41, 0x10000, RZ ;  /* 0x00010000292a7824 */ /* 0x000fe200078e00ff */
[----:B------:R-:W-:Y:S02]  /*0ec0*/  PRMT R22, R46, 0x7610, R22 ;  /* 0x000076102e167816 */ /* 0x000fe40000000016 */
[----:B------:R-:W-:Y:S01]  /*0ed0*/  SHF.L.U32 R40, R40, 0x10, RZ ;  /* 0x0000001028287819 */ /* 0x000fe200000006ff */
[----:B------:R-:W-:-:S04]  /*0ee0*/  FADD R31, R42, R31 ;  /* 0x0000001f2a1f7221 */ /* 0x000fc80000000000 */
[----:B------:R-:W-:Y:S01]  /*0ef0*/  FADD R13, R40, R13 ;  /* 0x0000000d280d7221 */ /* 0x000fe20000000000 */
[----:B0-----:R-:W-:Y:S01]  /*0f00*/  SHF.L.U32 R19, R38, 0x10, RZ ;  /* 0x0000001026137819 */ /* 0x001fe200000006ff */
[----:B------:R-:W-:Y:S01]  /*0f10*/  IMAD.U32 R17, R22, 0x10000, RZ ;  /* 0x0001000016117824 */ /* 0x000fe200078e00ff */
[----:B------:R-:W-:-:S03]  /*0f20*/  SHF.L.U32 R16, R23, 0x10, RZ ;  /* 0x0000001017107819 */ /* 0x000fc600000006ff */
[----:B------:R-:W-:Y:S01]  /*0f30*/  FADD R10, R19, R10 ;  /* 0x0000000a130a7221 */ /* 0x000fe20000000000 */
[----:B------:R-:W-:Y:S01]  /*0f40*/  FADD R8, R17, R8 ;  /* 0x0000000811087221 */ /* 0x000fe20000000000 */
[----:B------:R-:W-:Y:S01]  /*0f50*/  FADD R9, R16, R9 ;  /* 0x0000000910097221 */ /* 0x000fe20000000000 */
[----:B------:R-:W-:Y:S05]  /*0f60*/  @P4 BRA `(.L_x_1) ;  /* 0xfffff5c000004947 */ /* 0x000fea000383ffff */
[----:B------:R-:W-:Y:S01]  /*0f70*/  MOV R16, R8 ;  /* 0x0000000800107202 */ /* 0x000fe20000000f00 */
[----:B------:R-:W-:Y:S01]  /*0f80*/  IMAD.MOV.U32 R18, RZ, RZ, R10 ;  /* 0x000000ffff127224 */ /* 0x000fe200078e000a */
[----:B------:R-:W-:Y:S01]  /*0f90*/  MOV R17, R9 ;  /* 0x0000000900117202 */ /* 0x000fe20000000f00 */
[----:B------:R-:W-:Y:S01]  /*0fa0*/  IMAD.MOV.U32 R30, RZ, RZ, R12 ;  /* 0x000000ffff1e7224 */ /* 0x000fe200078e000c */
[----:B------:R-:W-:Y:S02]  /*0fb0*/  MOV R19, R13 ;  /* 0x0000000d00137202 */ /* 0x000fe40000000f00 */
[----:B------:R-:W-:Y:S02]  /*0fc0*/  MOV R28, R33 ;  /* 0x00000021001c7202 */ /* 0x000fe40000000f00 */
[----:B------:R-:W-:-:S02]  /*0fd0*/  MOV R29, R11 ;  /* 0x0000000b001d7202 */ /* 0x000fc40000000f00 */
.L_x_0:
[----:B------:R-:W0:Y:S01]  /*0fe0*/  S2R R0, SR_TID.X ;  /* 0x0000000000007919 */ /* 0x000e220000002100 */
[----:B------:R-:W-:-:S03]  /*0ff0*/  MOV R3, 0x4 ;  /* 0x0000000400037802 */ /* 0x000fc60000000f00 */
[----:B------:R-:W-:Y:S01]  /*1000*/  BAR.SYNC.DEFER_BLOCKING 0x0 ;  /* 0x0000000000007b1d */ /* 0x000fe20000010000 */
[C---:B0-----:R-:W-:Y:S02]  /*1010*/  SHF.L.U32 R2, R0.reuse, 0x3, RZ ;  /* 0x0000000300027819 */ /* 0x041fe400000006ff */
[----:B------:R-:W-:Y:S02]  /*1020*/  SHF.L.U32 R5, R0, 0x2, RZ ;  /* 0x0000000200057819 */ /* 0x000fe400000006ff */
[----:B------:R-:W-:Y:S01]  /*1030*/  LOP3.LUT R6, R2, 0x7f8, RZ, 0xc0, !PT ;  /* 0x000007f802067812 */ /* 0x000fe200078ec0ff */
[----:B------:R-:W-:Y:S01]  /*1040*/  IMAD R2, R4, c[0x0][0x1a8], RZ ;  /* 0x00006a0004027a24 */ /* 0x000fe200078e02ff */
[----:B------:R-:W-:-:S03]  /*1050*/  LOP3.LUT R5, R5, 0x3fc, RZ, 0xc0, !PT ;  /* 0x000003fc05057812 */ /* 0x000fc600078ec0ff */
[----:B------:R-:W-:Y:S01]  /*1060*/  STS.128 [R6.X4], R16 ;  /* 0x0000001006007388 */ /* 0x000fe20000004c00 */
[C---:B------:R-:W-:Y:S01]  /*1070*/  LOP3.LUT R0, R5.reuse, 0x400, RZ, 0xfc, !PT ;  /* 0x0000040005007812 */ /* 0x040fe200078efcff */
[----:B------:R-:W-:Y:S01]  /*1080*/  IMAD.WIDE R2, R2, R3, c[0x0][0x1a0] ;  /* 0x0000680002027625 */ /* 0x000fe200078e0203 */
[C---:B------:R-:W-:Y:S01]  /*1090*/  ISETP.GE.AND P0, PT, R5.reuse, c[0x0][0x1b0], PT ;  /* 0x00006c0005007a0c */ /* 0x040fe20003f06270 */
[----:B------:R-:W-:Y:S04]  /*10a0*/  STS.128 [R6.X4+0x10], R28 ;  /* 0x0000101c06007388 */ /* 0x000fe80000004c00 */
[----:B------:R-:W-:Y:S01]  /*10b0*/  BAR.SYNC.DEFER_BLOCKING 0x0 ;  /* 0x0000000000007b1d */ /* 0x000fe20000010000 */
[----:B------:R-:W-:Y:S01]  /*10c0*/  ISETP.GE.AND P1, PT, R0, c[0x0][0x1b0], PT ;  /* 0x00006c0000007a0c */ /* 0x000fe20003f26270 */
[----:B------:R-:W-:-:S04]  /*10d0*/  IMAD.WIDE.U32 R2, R5, 0x4, R2 ;  /* 0x0000000405027825 */ /* 0x000fc800078e0002 */
[----:B------:R-:W0:Y:S04]  /*10e0*/  LDS.128 R8, [R5.X4] ;  /* 0x0000000005087984 */ /* 0x000e280000004c00 */
[----:B0-----:R0:W-:Y:S04]  /*10f0*/  @!P0 STG.E.128 [R2.64], R8 ;  /* 0x0000000802008986 */ /* 0x0011e8000c101d04 */
[----:B------:R-:W-:Y:S05]  /*1100*/  @P1 EXIT ;  /* 0x000000000000194d */ /* 0x000fea0003800000 */
[----:B------:R-:W1:Y:S04]  /*1110*/  LDS.128 R4, [R5.X4+0x1000] ;  /* 0x0010000005047984 */ /* 0x000e680000004c00 */
[----:B-1----:R-:W-:Y:S01]  /*1120*/  STG.E.128 [R2.64+0x1000], R4 ;  /* 0x0010000402007986 */ /* 0x002fe2000c101d04 */
[----:B------:R-:W-:Y:S05]  /*1130*/  EXIT ;  /* 0x000000000000794d */ /* 0x000fea0003800000 */
.L_x_2:
[----:B------:R-:W-:-:S00]  /*1140*/  BRA `(.L_x_2) ;  /* 0xfffffff000007947 */ /* 0x000fc0000383ffff */
[----:B------:R-:W-:-:S00]  /*1150*/  NOP ;  /* 0x0000000000007918 */ /* 0x000fc00000000000 */
        /* <DEDUP_REMOVED lines=10> */
.L_x_3:


//--------------------- .nv.shared._rms_norm_backward_kernel --------------------------
	.section	.nv.shared._rms_norm_backward_kernel,"aw",@nobits
	.sectionflags	@""
	.align	16
